	.headerflags	@"EF_CUDA_TEXMODE_UNIFIED EF_CUDA_64BIT_ADDRESS EF_CUDA_SM80 EF_CUDA_VIRTUAL_SM(EF_CUDA_SM80)"
	.elftype	@"ET_EXEC"


//--------------------- .nv.info                  --------------------------
	.section	.nv.info,"",@"SHT_CUDA_INFO"
	.align	4


	//----- nvinfo : EIATTR_REGCOUNT
	.align		4
        /*0000*/ 	.byte	0x04, 0x2f
        /*0002*/ 	.short	(.L_1 - .L_0)
	.align		4
.L_0:
        /*0004*/ 	.word	index@(candidate2)
        /*0008*/ 	.word	0x00000038


	//----- nvinfo : EIATTR_MAX_STACK_SIZE
	.align		4
.L_1:
        /*000c*/ 	.byte	0x04, 0x23
        /*000e*/ 	.short	(.L_3 - .L_2)
	.align		4
.L_2:
        /*0010*/ 	.word	index@(candidate2)
        /*0014*/ 	.word	0x00000000


	//----- nvinfo : EIATTR_MIN_STACK_SIZE
	.align		4
.L_3:
        /*0018*/ 	.byte	0x04, 0x12
        /*001a*/ 	.short	(.L_5 - .L_4)
	.align		4
.L_4:
        /*001c*/ 	.word	index@(candidate2)
        /*0020*/ 	.word	0x00000000


	//----- nvinfo : EIATTR_FRAME_SIZE
	.align		4
.L_5:
        /*0024*/ 	.byte	0x04, 0x11
        /*0026*/ 	.short	(.L_7 - .L_6)
	.align		4
.L_6:
        /*0028*/ 	.word	index@(candidate2)
        /*002c*/ 	.word	0x00000000
.L_7:


//--------------------- .nv.info.candidate2       --------------------------
	.section	.nv.info.candidate2,"",@"SHT_CUDA_INFO"
	.align	4


	//----- nvinfo : EIATTR_CUDA_API_VERSION
	.align		4
        /*0000*/ 	.byte	0x04, 0x37
        /*0002*/ 	.short	(.L_9 - .L_8)
.L_8:
        /*0004*/ 	.word	0x00000075


	//----- nvinfo : EIATTR_SW2861232_WAR
	.align		4
.L_9:
        /*0008*/ 	.byte	0x01, 0x35
	.zero		2


	//----- nvinfo : EIATTR_PARAM_CBANK
	.align		4
        /*000c*/ 	.byte	0x04, 0x0a
        /*000e*/ 	.short	(.L_11 - .L_10)
	.align		4
.L_10:
        /*0010*/ 	.word	index@(.nv.constant0.candidate2)
        /*0014*/ 	.short	0x0160
        /*0016*/ 	.short	0x0018


	//----- nvinfo : EIATTR_CBANK_PARAM_SIZE
	.align		4
.L_11:
        /*0018*/ 	.byte	0x03, 0x19
        /*001a*/ 	.short	0x0018


	//----- nvinfo : EIATTR_KPARAM_INFO
	.align		4
        /*001c*/ 	.byte	0x04, 0x17
        /*001e*/ 	.short	(.L_13 - .L_12)
.L_12:
        /*0020*/ 	.word	0x00000000
        /*0024*/ 	.short	0x0002
        /*0026*/ 	.short	0x0010
        /*0028*/ 	.byte	0x00, 0xf0, 0x21, 0x00


	//----- nvinfo : EIATTR_KPARAM_INFO
	.align		4
.L_13:
        /*002c*/ 	.byte	0x04, 0x17
        /*002e*/ 	.short	(.L_15 - .L_14)
.L_14:
        /*0030*/ 	.word	0x00000000
        /*0034*/ 	.short	0x0001
        /*0036*/ 	.short	0x0008
        /*0038*/ 	.byte	0x00, 0xf0, 0x21, 0x00


	//----- nvinfo : EIATTR_KPARAM_INFO
	.align		4
.L_15:
        /*003c*/ 	.byte	0x04, 0x17
        /*003e*/ 	.short	(.L_17 - .L_16)
.L_16:
        /*0040*/ 	.word	0x00000000
        /*0044*/ 	.short	0x0000
        /*0046*/ 	.short	0x0000
        /*0048*/ 	.byte	0x00, 0xf0, 0x21, 0x00


	//----- nvinfo : EIATTR_MAXREG_COUNT
	.align		4
.L_17:
        /*004c*/ 	.byte	0x03, 0x1b
        /*004e*/ 	.short	0x00ff


	//----- nvinfo : EIATTR_EXIT_INSTR_OFFSETS
	.align		4
        /*0050*/ 	.byte	0x04, 0x1c
        /*0052*/ 	.short	(.L_19 - .L_18)


	//   ....[0]....
.L_18:
        /*0054*/ 	.word	0x00001a80


	//----- nvinfo : EIATTR_MAX_THREADS
	.align		4
.L_19:
        /*0058*/ 	.byte	0x04, 0x05
        /*005a*/ 	.short	(.L_21 - .L_20)
.L_20:
        /*005c*/ 	.word	0x00000080
        /*0060*/ 	.word	0x00000001
        /*0064*/ 	.word	0x00000001


	//----- nvinfo : EIATTR_CRS_STACK_SIZE
	.align		4
.L_21:
        /*0068*/ 	.byte	0x04, 0x1e
        /*006a*/ 	.short	(.L_23 - .L_22)
.L_22:
        /*006c*/ 	.word	0x00000000
.L_23:


//--------------------- .nv.rel.action            --------------------------
	.section	.nv.rel.action,"",@"SHT_CUDA_RELOCINFO"
	.align	8
	.sectionentsize	8
        /*0000*/ 	.byte	0x4b, 0x00, 0x00, 0x00, 0x00, 0x00, 0x00, 0x00, 0x00, 0x02, 0x02, 0x08, 0x10, 0x0a, 0x2f, 0x22
        /* <DEDUP_REMOVED lines=13> */


//--------------------- .nv.constant0.candidate2  --------------------------
	.section	.nv.constant0.candidate2,"a",@progbits
	.align	4
.nv.constant0.candidate2:
	.zero		376


//--------------------- .text.candidate2          --------------------------
	.section	.text.candidate2,"ax",@progbits
	.sectionflags	@"SHF_BARRIERS=1"
	.sectioninfo	@"SHI_REGISTERS=56"
	.align	128
        .global         candidate2
        .type           candidate2,@function
        .size           candidate2,(.L_x_6 - candidate2)
        .other          candidate2,@"STO_CUDA_ENTRY STV_DEFAULT"
candidate2:
.text.candidate2:
[----:B------:R-:W-:-:S02]  /*0000*/  MOV R1, c[0x0][0x28] ;  /* 0x00000a0000017a02 */ /* 0x000fc40000000f00 */
[----:B------:R-:W0:Y:S01]  /*0010*/  S2R R0, SR_TID.X ;  /* 0x0000000000007919 */ /* 0x000e220000002100 */
[----:B------:R-:W-:Y:S01]  /*0020*/  HFMA2.MMA R2, -RZ, RZ, 0, 0 ;  /* 0x00000000ff027435 */ /* 0x000fe200000001ff */
[----:B------:R-:W-:Y:S01]  /*0030*/  MOV R50, c[0x0][0x168] ;  /* 0x00005a0000327a02 */ /* 0x000fe20000000f00 */
[----:B------:R-:W-:Y:S01]  /*0040*/  HFMA2.MMA R4, -RZ, RZ, 0, 0 ;  /* 0x00000000ff047435 */ /* 0x000fe200000001ff */
[----:B------:R-:W1:Y:S01]  /*0050*/  S2R R3, SR_CTAID.X ;  /* 0x0000000000037919 */ /* 0x000e620000002500 */
[----:B------:R-:W-:Y:S01]  /*0060*/  MOV R51, c[0x0][0x16c] ;  /* 0x00005b0000337a02 */ /* 0x000fe20000000f00 */
[----:B------:R-:W-:Y:S01]  /*0070*/  ULDC.64 UR4, c[0x0][0x118] ;  /* 0x0000460000047ab9 */ /* 0x000fe20000000a00 */
[----:B------:R-:W-:Y:S02]  /*0080*/  MOV R53, RZ ;  /* 0x000000ff00357202 */ /* 0x000fe40000000f00 */
[----:B0-----:R-:W-:Y:S01]  /*0090*/  MOV R5, R0 ;  /* 0x0000000000057202 */ /* 0x001fe20000000f00 */
[C---:B------:R-:W-:Y:S01]  /*00a0*/  IMAD.HI R9, R0.reuse, 0x38e38e39, RZ ;  /* 0x38e38e3900097827 */ /* 0x040fe200078e02ff */
[----:B------:R-:W-:-:S02]  /*00b0*/  IADD3 R10, R0, 0x2, RZ ;  /* 0x00000002000a7810 */ /* 0x000fc40007ffe0ff */
[C---:B------:R-:W-:Y:S01]  /*00c0*/  IADD3 R12, R0.reuse, 0x4, RZ ;  /* 0x00000004000c7810 */ /* 0x040fe20007ffe0ff */
[----:B-1----:R-:W-:Y:S01]  /*00d0*/  IMAD.HI R2, R3, -0x6db6db6d, R2 ;  /* 0x9249249303027827 */ /* 0x002fe200078e0202 */
[C---:B------:R-:W-:Y:S02]  /*00e0*/  IADD3 R15, R0.reuse, 0xc, RZ ;  /* 0x0000000c000f7810 */ /* 0x040fe40007ffe0ff */
[----:B------:R-:W-:Y:S01]  /*00f0*/  SHF.R.U32.HI R8, RZ, 0x1f, R9 ;  /* 0x0000001fff087819 */ /* 0x000fe20000011609 */
[C-C-:B------:R-:W-:Y:S01]  /*0100*/  IMAD.HI R7, R0.reuse, -0x49f49f49, R4.reuse ;  /* 0xb60b60b700077827 */ /* 0x140fe200078e0204 */
[C---:B------:R-:W-:Y:S02]  /*0110*/  IADD3 R20, R0.reuse, 0xa, RZ ;  /* 0x0000000a00147810 */ /* 0x040fe40007ffe0ff */
[----:B------:R-:W-:Y:S01]  /*0120*/  LEA.HI.SX32 R9, R9, R8, 0x1e ;  /* 0x0000000809097211 */ /* 0x000fe200078ff2ff */
[----:B------:R-:W-:Y:S01]  /*0130*/  IMAD.HI R11, R0, -0x77777777, R4 ;  /* 0x88888889000b7827 */ /* 0x000fe200078e0204 */
[----:B------:R-:W-:-:S02]  /*0140*/  SHF.R.U32.HI R5, RZ, 0x1f, R2 ;  /* 0x0000001fff057819 */ /* 0x000fc40000011602 */
[----:B------:R-:W-:Y:S01]  /*0150*/  IADD3 R4, R0, 0x6, RZ ;  /* 0x0000000600047810 */ /* 0x000fe20007ffe0ff */
[----:B------:R-:W-:Y:S01]  /*0160*/  IMAD.HI R17, R10, 0x38e38e39, RZ ;  /* 0x38e38e390a117827 */ /* 0x000fe200078e02ff */
[----:B------:R-:W-:Y:S02]  /*0170*/  LEA.HI.SX32 R2, R2, R5, 0x1e ;  /* 0x0000000502027211 */ /* 0x000fe400078ff2ff */
[----:B------:R-:W-:Y:S01]  /*0180*/  IADD3 R5, R0, 0x8, RZ ;  /* 0x0000000800057810 */ /* 0x000fe20007ffe0ff */
[----:B------:R-:W-:Y:S01]  /*0190*/  IMAD.HI R23, R4, 0x38e38e39, RZ ;  /* 0x38e38e3904177827 */ /* 0x000fe200078e02ff */
[----:B------:R-:W-:Y:S02]  /*01a0*/  SHF.R.U32.HI R6, RZ, 0x1f, R7 ;  /* 0x0000001fff067819 */ /* 0x000fe40000011607 */
[----:B------:R-:W-:Y:S01]  /*01b0*/  IADD3 R26, R0, 0x500, RZ ;  /* 0x00000500001a7810 */ /* 0x000fe20007ffe0ff */
[----:B------:R-:W-:Y:S01]  /*01c0*/  IMAD.HI R22, R5, 0x38e38e39, RZ ;  /* 0x38e38e3905167827 */ /* 0x000fe200078e02ff */
[----:B------:R-:W-:-:S02]  /*01d0*/  LEA.HI.SX32 R7, R7, R6, 0x1b ;  /* 0x0000000607077211 */ /* 0x000fc400078fdaff */
[----:B------:R-:W-:Y:S01]  /*01e0*/  SHF.R.U32.HI R6, RZ, 0x1f, R11 ;  /* 0x0000001fff067819 */ /* 0x000fe2000001160b */
[----:B------:R-:W-:Y:S01]  /*01f0*/  IMAD.HI R21, R12, 0x38e38e39, RZ ;  /* 0x38e38e390c157827 */ /* 0x000fe200078e02ff */
[----:B------:R-:W-:Y:S02]  /*0200*/  SHF.R.U32.HI R14, RZ, 0x1f, R23 ;  /* 0x0000001fff0e7819 */ /* 0x000fe40000011617 */
[----:B------:R-:W-:Y:S01]  /*0210*/  SHF.R.U32.HI R13, RZ, 0x1f, R22 ;  /* 0x0000001fff0d7819 */ /* 0x000fe20000011616 */
[----:B------:R-:W-:Y:S01]  /*0220*/  IMAD.HI R16, R15, 0x38e38e39, RZ ;  /* 0x38e38e390f107827 */ /* 0x000fe200078e02ff */
[----:B------:R-:W-:Y:S02]  /*0230*/  LEA.HI.SX32 R11, R11, R6, 0x1d ;  /* 0x000000060b0b7211 */ /* 0x000fe400078feaff */
[----:B------:R-:W-:Y:S01]  /*0240*/  LEA.HI.SX32 R23, R23, R14, 0x1e ;  /* 0x0000000e17177211 */ /* 0x000fe200078ff2ff */
[----:B------:R-:W-:Y:S01]  /*0250*/  IMAD.HI R25, R20, 0x38e38e39, RZ ;  /* 0x38e38e3914197827 */ /* 0x000fe200078e02ff */
[----:B------:R-:W-:-:S02]  /*0260*/  LEA.HI.SX32 R22, R22, R13, 0x1e ;  /* 0x0000000d16167211 */ /* 0x000fc400078ff2ff */
[----:B------:R-:W-:Y:S01]  /*0270*/  SHF.R.U32.HI R6, RZ, 0x1f, R17 ;  /* 0x0000001fff067819 */ /* 0x000fe20000011611 */
[----:B------:R-:W-:Y:S01]  /*0280*/  IMAD.HI R26, R26, 0x38e38e39, RZ ;  /* 0x38e38e391a1a7827 */ /* 0x000fe200078e02ff */
[C---:B------:R-:W-:Y:S02]  /*0290*/  IADD3 R13, R0.reuse, 0xe, RZ ;  /* 0x0000000e000d7810 */ /* 0x040fe40007ffe0ff */
[C---:B------:R-:W-:Y:S01]  /*02a0*/  IADD3 R14, R0.reuse, 0x10, RZ ;  /* 0x00000010000e7810 */ /* 0x040fe20007ffe0ff */
[----:B------:R-:W-:Y:S01]  /*02b0*/  IMAD R23, R23, -0x12, R4 ;  /* 0xffffffee17177824 */ /* 0x000fe200078e0204 */
[----:B------:R-:W-:Y:S01]  /*02c0*/  LEA.HI.SX32 R17, R17, R6, 0x1e ;  /* 0x0000000611117211 */ /* 0x000fe200078ff2ff */
[----:B------:R-:W-:Y:S01]  /*02d0*/  IMAD.HI R18, R13, 0x38e38e39, RZ ;  /* 0x38e38e390d127827 */ /* 0x000fe200078e02ff */
[----:B------:R-:W-:Y:S02]  /*02e0*/  IADD3 R6, R0, 0x80, RZ ;  /* 0x0000008000067810 */ /* 0x000fe40007ffe0ff */
[----:B------:R-:W-:Y:S01]  /*02f0*/  SHF.R.U32.HI R8, RZ, 0x1f, R21 ;  /* 0x0000001fff087819 */ /* 0x000fe20000011615 */
[----:B------:R-:W-:Y:S01]  /*0300*/  IMAD.HI R24, R14, 0x38e38e39, RZ ;  /* 0x38e38e390e187827 */ /* 0x000fe200078e02ff */
[----:B------:R-:W-:-:S02]  /*0310*/  SHF.R.U32.HI R19, RZ, 0x1f, R16 ;  /* 0x0000001fff137819 */ /* 0x000fc40000011610 */
[----:B------:R-:W-:Y:S01]  /*0320*/  SHF.R.U32.HI R27, RZ, 0x1f, R18 ;  /* 0x0000001fff1b7819 */ /* 0x000fe20000011612 */
[----:B------:R-:W-:Y:S01]  /*0330*/  IMAD.HI R6, R6, 0x38e38e39, RZ ;  /* 0x38e38e3906067827 */ /* 0x000fe200078e02ff */
[----:B------:R-:W-:Y:S02]  /*0340*/  SHF.R.U32.HI R29, RZ, 0x1f, R24 ;  /* 0x0000001fff1d7819 */ /* 0x000fe40000011618 */
[----:B------:R-:W-:Y:S01]  /*0350*/  LEA.HI.SX32 R21, R21, R8, 0x1e ;  /* 0x0000000815157211 */ /* 0x000fe200078ff2ff */
[----:B------:R-:W-:Y:S01]  /*0360*/  IMAD R17, R17, -0x12, R10 ;  /* 0xffffffee11117824 */ /* 0x000fe200078e020a */
[----:B------:R-:W-:Y:S01]  /*0370*/  LEA.HI.SX32 R16, R16, R19, 0x1e ;  /* 0x0000001310107211 */ /* 0x000fe200078ff2ff */
[----:B------:R-:W-:Y:S01]  /*0380*/  IMAD R23, R2, 0x90000, R23 ;  /* 0x0009000002177824 */ /* 0x000fe200078e0217 */
[----:B------:R-:W-:Y:S01]  /*0390*/  SHF.R.U32.HI R8, RZ, 0x1f, R25 ;  /* 0x0000001fff087819 */ /* 0x000fe20000011619 */
[----:B------:R-:W-:Y:S01]  /*03a0*/  IMAD R21, R21, -0x12, R12 ;  /* 0xffffffee15157824 */ /* 0x000fe200078e020c */
[----:B------:R-:W-:Y:S01]  /*03b0*/  LEA.HI.SX32 R18, R18, R27, 0x1e ;  /* 0x0000001b12127211 */ /* 0x000fe200078ff2ff */
[----:B------:R-:W-:Y:S01]  /*03c0*/  IMAD R15, R16, -0x12, R15 ;  /* 0xffffffee100f7824 */ /* 0x000fe200078e020f */
[----:B------:R-:W-:Y:S01]  /*03d0*/  LEA.HI.SX32 R19, R24, R29, 0x1e ;  /* 0x0000001d18137211 */ /* 0x000fe200078ff2ff */
[C---:B------:R-:W-:Y:S01]  /*03e0*/  IMAD R17, R2.reuse, 0x90000, R17 ;  /* 0x0009000002117824 */ /* 0x040fe200078e0211 */
[----:B------:R-:W-:Y:S01]  /*03f0*/  SHF.R.U32.HI R27, RZ, 0x1f, R6 ;  /* 0x0000001fff1b7819 */ /* 0x000fe20000011606 */
[----:B------:R-:W-:Y:S01]  /*0400*/  IMAD R21, R2, 0x90000, R21 ;  /* 0x0009000002157824 */ /* 0x000fe200078e0215 */
[----:B------:R-:W-:Y:S01]  /*0410*/  IADD3 R24, R0, 0x100, RZ ;  /* 0x0000010000187810 */ /* 0x000fe20007ffe0ff */
[----:B------:R-:W-:Y:S01]  /*0420*/  IMAD R19, R19, -0x12, R14 ;  /* 0xffffffee13137824 */ /* 0x000fe200078e020e */
[----:B------:R-:W-:Y:S01]  /*0430*/  LEA.HI.SX32 R25, R25, R8, 0x1e ;  /* 0x0000000819197211 */ /* 0x000fe200078ff2ff */
[----:B------:R-:W-:Y:S01]  /*0440*/  IMAD R14, R11, -0xf, R0 ;  /* 0xfffffff10b0e7824 */ /* 0x000fe200078e0200 */
[----:B------:R-:W-:Y:S01]  /*0450*/  LEA.HI.SX32 R8, R6, R27, 0x1e ;  /* 0x0000001b06087211 */ /* 0x000fe200078ff2ff */
[----:B------:R-:W-:Y:S01]  /*0460*/  IMAD.HI R24, R24, 0x38e38e39, RZ ;  /* 0x38e38e3918187827 */ /* 0x000fe200078e02ff */
[----:B------:R-:W-:-:S02]  /*0470*/  IADD3 R6, R0, 0x180, RZ ;  /* 0x0000018000067810 */ /* 0x000fc40007ffe0ff */
[----:B------:R-:W-:Y:S01]  /*0480*/  IADD3 R30, R0, 0x600, RZ ;  /* 0x00000600001e7810 */ /* 0x000fe20007ffe0ff */
[----:B------:R-:W-:Y:S01]  /*0490*/  IMAD R25, R25, -0x12, R20 ;  /* 0xffffffee19197824 */ /* 0x000fe200078e0214 */
[----:B------:R-:W-:Y:S01]  /*04a0*/  SHF.R.U32.HI R27, RZ, 0x1f, R24 ;  /* 0x0000001fff1b7819 */ /* 0x000fe20000011618 */
[----:B------:R-:W-:Y:S01]  /*04b0*/  IMAD.HI R32, R6, 0x38e38e39, RZ ;  /* 0x38e38e3906207827 */ /* 0x000fe200078e02ff */
[----:B------:R-:W-:Y:S02]  /*04c0*/  SHF.R.U32.HI R29, RZ, 0x1f, R26 ;  /* 0x0000001fff1d7819 */ /* 0x000fe4000001161a */
[----:B------:R-:W-:Y:S01]  /*04d0*/  LEA.HI.SX32 R6, R24, R27, 0x1e ;  /* 0x0000001b18067211 */ /* 0x000fe200078ff2ff */
[----:B------:R-:W-:Y:S01]  /*04e0*/  IMAD.HI R30, R30, 0x38e38e39, RZ ;  /* 0x38e38e391e1e7827 */ /* 0x000fe200078e02ff */
[----:B------:R-:W-:Y:S02]  /*04f0*/  SHF.R.U32.HI R27, RZ, 0x1f, R32 ;  /* 0x0000001fff1b7819 */ /* 0x000fe40000011620 */
[----:B------:R-:W-:Y:S01]  /*0500*/  IADD3 R24, R0, 0x200, RZ ;  /* 0x0000020000187810 */ /* 0x000fe20007ffe0ff */
[----:B------:R-:W-:Y:S01]  /*0510*/  IMAD R25, R2, 0x90000, R25 ;  /* 0x0009000002197824 */ /* 0x000fe200078e0219 */
[----:B------:R-:W-:Y:S01]  /*0520*/  LEA.HI.SX32 R32, R32, R27, 0x1e ;  /* 0x0000001b20207211 */ /* 0x000fe200078ff2ff */
[----:B------:R-:W-:Y:S01]  /*0530*/  IMAD R12, R2, 0x90000, R15 ;  /* 0x00090000020c7824 */ /* 0x000fe200078e020f */
[----:B------:R-:W-:Y:S01]  /*0540*/  IADD3 R27, R0, 0x300, RZ ;  /* 0x00000300001b7810 */ /* 0x000fe20007ffe0ff */
[----:B------:R-:W-:Y:S01]  /*0550*/  IMAD.HI R24, R24, 0x38e38e39, RZ ;  /* 0x38e38e3918187827 */ /* 0x000fe200078e02ff */
[----:B------:R-:W-:-:S02]  /*0560*/  LEA.HI.SX32 R40, R26, R29, 0x1e ;  /* 0x0000001d1a287211 */ /* 0x000fc400078ff2ff */
[----:B------:R-:W-:Y:S01]  /*0570*/  SHF.R.U32.HI R29, RZ, 0x1f, R30 ;  /* 0x0000001fff1d7819 */ /* 0x000fe2000001161e */
[----:B------:R-:W-:Y:S01]  /*0580*/  IMAD.HI R37, R27, 0x38e38e39, RZ ;  /* 0x38e38e391b257827 */ /* 0x000fe200078e02ff */
[----:B------:R-:W-:Y:S02]  /*0590*/  IADD3 R26, R0, 0x280, RZ ;  /* 0x00000280001a7810 */ /* 0x000fe40007ffe0ff */
[----:B------:R-:W-:Y:S01]  /*05a0*/  SHF.R.U32.HI R33, RZ, 0x1f, R24 ;  /* 0x0000001fff217819 */ /* 0x000fe20000011618 */
[----:B------:R-:W-:Y:S01]  /*05b0*/  IMAD R10, R2, 0x90000, R19 ;  /* 0x00090000020a7824 */ /* 0x000fe200078e0213 */
[----:B------:R-:W-:Y:S01]  /*05c0*/  LEA.HI.SX32 R42, R30, R29, 0x1e ;  /* 0x0000001d1e2a7211 */ /* 0x000fe200078ff2ff */
[----:B------:R-:W-:Y:S01]  /*05d0*/  IMAD.HI R26, R26, 0x38e38e39, RZ ;  /* 0x38e38e391a1a7827 */ /* 0x000fe200078e02ff */
[----:B------:R-:W-:Y:S01]  /*05e0*/  IADD3 R29, R0, 0x700, RZ ;  /* 0x00000700001d7810 */ /* 0x000fe20007ffe0ff */
[----:B------:R-:W-:Y:S01]  /*05f0*/  CS2R R30, SRZ ;  /* 0x00000000001e7805 */ /* 0x000fe2000001ff00 */
[----:B------:R-:W-:Y:S01]  /*0600*/  LEA.HI.SX32 R33, R24, R33, 0x1e ;  /* 0x0000002118217211 */ /* 0x000fe200078ff2ff */
[----:B------:R-:W-:Y:S01]  /*0610*/  IMAD R40, R40, 0x1200, R17 ;  /* 0x0000120028287824 */ /* 0x000fe200078e0211 */
[----:B------:R-:W-:Y:S01]  /*0620*/  SHF.R.U32.HI R24, RZ, 0x1f, R37 ;  /* 0x0000001fff187819 */ /* 0x000fe20000011625 */
[----:B------:R-:W-:Y:S01]  /*0630*/  IMAD.HI R29, R29, 0x38e38e39, RZ ;  /* 0x38e38e391d1d7827 */ /* 0x000fe200078e02ff */
[----:B------:R-:W-:-:S02]  /*0640*/  IADD3 R28, R0, 0x580, RZ ;  /* 0x00000580001c7810 */ /* 0x000fc40007ffe0ff */
[----:B------:R-:W-:Y:S01]  /*0650*/  SHF.R.U32.HI R27, RZ, 0x1f, R26 ;  /* 0x0000001fff1b7819 */ /* 0x000fe2000001161a */
[--C-:B------:R-:W-:Y:S01]  /*0660*/  IMAD R42, R42, 0x1200, R23.reuse ;  /* 0x000012002a2a7824 */ /* 0x100fe200078e0217 */
[----:B------:R-:W-:Y:S01]  /*0670*/  LEA.HI.SX32 R37, R37, R24, 0x1e ;  /* 0x0000001825257211 */ /* 0x000fe200078ff2ff */
[----:B------:R-:W-:Y:S01]  /*0680*/  IMAD.HI R28, R28, 0x38e38e39, RZ ;  /* 0x38e38e391c1c7827 */ /* 0x000fe200078e02ff */
[----:B------:R-:W-:Y:S02]  /*0690*/  IADD3 R24, R0, 0x380, RZ ;  /* 0x0000038000187810 */ /* 0x000fe40007ffe0ff */
[----:B------:R-:W-:Y:S01]  /*06a0*/  LEA.HI.SX32 R36, R26, R27, 0x1e ;  /* 0x0000001b1a247211 */ /* 0x000fe200078ff2ff */
[----:B------:R-:W-:Y:S01]  /*06b0*/  IMAD R32, R32, 0x1200, R23 ;  /* 0x0000120020207824 */ /* 0x000fe200078e0217 */
[----:B------:R-:W-:Y:S01]  /*06c0*/  SHF.R.U32.HI R44, RZ, 0x1f, R29 ;  /* 0x0000001fff2c7819 */ /* 0x000fe2000001161d */
[----:B------:R-:W-:Y:S01]  /*06d0*/  IMAD.HI R24, R24, 0x38e38e39, RZ ;  /* 0x38e38e3918187827 */ /* 0x000fe200078e02ff */
[----:B------:R-:W-:-:S02]  /*06e0*/  IADD3 R27, R0, 0x800, RZ ;  /* 0x00000800001b7810 */ /* 0x000fc40007ffe0ff */
[----:B------:R-:W-:Y:S01]  /*06f0*/  LEA.HI.SX32 R44, R29, R44, 0x1e ;  /* 0x0000002c1d2c7211 */ /* 0x000fe200078ff2ff */
[--C-:B------:R-:W-:Y:S01]  /*0700*/  IMAD R36, R36, 0x1200, R25.reuse ;  /* 0x0000120024247824 */ /* 0x100fe200078e0219 */
[----:B------:R-:W-:Y:S01]  /*0710*/  SHF.R.U32.HI R41, RZ, 0x1f, R28 ;  /* 0x0000001fff297819 */ /* 0x000fe2000001161c */
[----:B------:R-:W-:Y:S01]  /*0720*/  IMAD.HI R46, R27, 0x38e38e39, RZ ;  /* 0x38e38e391b2e7827 */ /* 0x000fe200078e02ff */
[----:B------:R-:W-:Y:S02]  /*0730*/  IADD3 R29, R0, 0x880, RZ ;  /* 0x00000880001d7810 */ /* 0x000fe40007ffe0ff */
[----:B------:R-:W-:Y:S01]  /*0740*/  SHF.R.U32.HI R27, RZ, 0x1f, R24 ;  /* 0x0000001fff1b7819 */ /* 0x000fe20000011618 */
[----:B------:R-:W-:Y:S01]  /*0750*/  IMAD R44, R44, 0x1200, R25 ;  /* 0x000012002c2c7824 */ /* 0x000fe200078e0219 */
[----:B------:R-:W-:Y:S01]  /*0760*/  LEA.HI.SX32 R41, R28, R41, 0x1e ;  /* 0x000000291c297211 */ /* 0x000fe200078ff2ff */
[----:B------:R-:W-:Y:S01]  /*0770*/  IMAD.HI R47, R29, 0x38e38e39, RZ ;  /* 0x38e38e391d2f7827 */ /* 0x000fe200078e02ff */
[----:B------:R-:W-:-:S02]  /*0780*/  IADD3 R28, R0, 0x680, RZ ;  /* 0x00000680001c7810 */ /* 0x000fc40007ffe0ff */
[----:B------:R-:W-:Y:S01]  /*0790*/  LEA.HI.SX32 R38, R24, R27, 0x1e ;  /* 0x0000001b18267211 */ /* 0x000fe200078ff2ff */
[----:B------:R-:W-:Y:S01]  /*07a0*/  IMAD R27, R22, -0x12, R5 ;  /* 0xffffffee161b7824 */ /* 0x000fe200078e0205 */
[----:B------:R-:W-:Y:S01]  /*07b0*/  SHF.R.U32.HI R29, RZ, 0x1f, R46 ;  /* 0x0000001fff1d7819 */ /* 0x000fe2000001162e */
[----:B------:R-:W-:Y:S01]  /*07c0*/  IMAD R5, R7, -0x2d, R0 ;  /* 0xffffffd307057824 */ /* 0x000fe200078e0200 */
[----:B------:R-:W-:Y:S01]  /*07d0*/  MOV R4, RZ ;  /* 0x000000ff00047202 */ /* 0x000fe20000000f00 */
[----:B------:R-:W-:Y:S01]  /*07e0*/  IMAD.HI R28, R28, 0x38e38e39, RZ ;  /* 0x38e38e391c1c7827 */ /* 0x000fe200078e02ff */
[----:B------:R-:W-:Y:S02]  /*07f0*/  LEA.HI.SX32 R46, R46, R29, 0x1e ;  /* 0x0000001d2e2e7211 */ /* 0x000fe400078ff2ff */
[----:B------:R-:W-:Y:S01]  /*0800*/  IADD3 R26, R0, 0x400, RZ ;  /* 0x00000400001a7810 */ /* 0x000fe20007ffe0ff */
[----:B------:R-:W-:Y:S01]  /*0810*/  IMAD R29, R18, -0x12, R13 ;  /* 0xffffffee121d7824 */ /* 0x000fe200078e020d */
[----:B------:R-:W-:Y:S01]  /*0820*/  SHF.R.U32.HI R43, RZ, 0x1f, R28 ;  /* 0x0000001fff2b7819 */ /* 0x000fe2000001161c */
[----:B------:R-:W-:Y:S01]  /*0830*/  IMAD.HI R4, R5, -0x77777777, R4 ;  /* 0x8888888905047827 */ /* 0x000fe200078e0204 */
[----:B------:R-:W-:-:S02]  /*0840*/  ISETP.GE.AND P0, PT, R14, 0x1, PT ;  /* 0x000000010e00780c */ /* 0x000fc40003f06270 */
[----:B------:R-:W-:Y:S01]  /*0850*/  LEA.HI.SX32 R43, R28, R43, 0x1e ;  /* 0x0000002b1c2b7211 */ /* 0x000fe200078ff2ff */
[C---:B------:R-:W-:Y:S01]  /*0860*/  IMAD R13, R9.reuse, -0x12, R0 ;  /* 0xffffffee090d7824 */ /* 0x040fe200078e0200 */
[----:B------:R-:W-:Y:S01]  /*0870*/  SHF.R.U32.HI R11, RZ, 0x1f, R4 ;  /* 0x0000001fff0b7819 */ /* 0x000fe20000011604 */
[----:B------:R-:W-:Y:S01]  /*0880*/  IMAD R5, R2, -0x7, R3 ;  /* 0xfffffff902057824 */ /* 0x000fe200078e0203 */
[----:B------:R-:W-:Y:S01]  /*0890*/  IADD3 R28, R0, 0x780, RZ ;  /* 0x00000780001c7810 */ /* 0x000fe20007ffe0ff */
[C---:B------:R-:W-:Y:S02]  /*08a0*/  IMAD R18, R2.reuse, 0x90000, R13 ;  /* 0x0009000002127824 */ /* 0x040fe400078e020d */
[C---:B------:R-:W-:Y:S02]  /*08b0*/  IMAD R16, R2.reuse, 0x90000, R27 ;  /* 0x0009000002107824 */ /* 0x040fe400078e021b */
[----:B------:R-:W-:Y:S02]  /*08c0*/  IMAD R13, R2, 0x90000, R29 ;  /* 0x00090000020d7824 */ /* 0x000fe400078e021d */
[----:B------:R-:W-:Y:S01]  /*08d0*/  IMAD R3, R8, 0x1200, R17 ;  /* 0x0000120008037824 */ /* 0x000fe200078e0211 */
[----:B------:R-:W-:Y:S01]  /*08e0*/  LEA.HI.SX32 R8, R4, R11, 0x1d ;  /* 0x0000000b04087211 */ /* 0x000fe200078feaff */
[----:B------:R-:W-:-:S02]  /*08f0*/  IMAD R2, R9, 0x1200, R18 ;  /* 0x0000120009027824 */ /* 0x000fc400078e0212 */
[C---:B------:R-:W-:Y:S01]  /*0900*/  IMAD R9, R5.reuse, 0x1c, R14 ;  /* 0x0000001c05097824 */ /* 0x040fe200078e020e */
[----:B------:R-:W-:Y:S01]  /*0910*/  LEA R5, R5, R8, 0x1 ;  /* 0x0000000805057211 */ /* 0x000fe200078e08ff */
[----:B------:R-:W-:Y:S02]  /*0920*/  IMAD R4, R6, 0x1200, R21 ;  /* 0x0000120006047824 */ /* 0x000fe400078e0215 */
[----:B------:R-:W-:Y:S01]  /*0930*/  IMAD.HI R28, R28, 0x38e38e39, RZ ;  /* 0x38e38e391c1c7827 */ /* 0x000fe200078e02ff */
[----:B------:R-:W-:Y:S01]  /*0940*/  ISETP.LT.OR P0, PT, R5, 0x1, !P0 ;  /* 0x000000010500780c */ /* 0x000fe20004701670 */
[----:B------:R-:W-:Y:S02]  /*0950*/  HFMA2.MMA R5, -RZ, RZ, 0, 0 ;  /* 0x00000000ff057435 */ /* 0x000fe400000001ff */
[----:B------:R-:W-:Y:S01]  /*0960*/  IMAD R6, R8, 0xe, R9 ;  /* 0x0000000e08067824 */ /* 0x000fe200078e0209 */
[----:B------:R-:W-:Y:S01]  /*0970*/  HFMA2.MMA R9, -RZ, RZ, 0, 2.384185791015625e-07 ;  /* 0x00000004ff097435 */ /* 0x000fe200000001ff */
[----:B------:R-:W-:Y:S01]  /*0980*/  SHF.R.U32.HI R45, RZ, 0x1f, R28 ;  /* 0x0000001fff2d7819 */ /* 0x000fe2000001161c */
[----:B------:R-:W-:-:S03]  /*0990*/  IMAD.HI R26, R26, 0x38e38e39, RZ ;  /* 0x38e38e391a1a7827 */ /* 0x000fc600078e02ff */
[----:B------:R-:W-:Y:S01]  /*09a0*/  LEA.HI.SX32 R45, R28, R45, 0x1e ;  /* 0x0000002d1c2d7211 */ /* 0x000fe200078ff2ff */
[----:B------:R-:W-:Y:S01]  /*09b0*/  IMAD R6, R7, 0xc4, R6 ;  /* 0x000000c407067824 */ /* 0x000fe200078e0206 */
[----:B------:R-:W-:Y:S01]  /*09c0*/  SHF.R.U32.HI R39, RZ, 0x1f, R26 ;  /* 0x0000001fff277819 */ /* 0x000fe2000001161a */
[----:B------:R-:W-:Y:S01]  /*09d0*/  IMAD R46, R46, 0x1200, R13 ;  /* 0x000012002e2e7824 */ /* 0x000fe200078e020d */
[----:B------:R-:W-:Y:S01]  /*09e0*/  SHF.R.U32.HI R28, RZ, 0x1f, R47 ;  /* 0x0000001fff1c7819 */ /* 0x000fe2000001162f */
[----:B------:R-:W-:Y:S01]  /*09f0*/  IMAD.WIDE R6, R6, R9, c[0x0][0x160] ;  /* 0x0000580006067625 */ /* 0x000fe200078e0209 */
[----:B------:R-:W-:Y:S01]  /*0a00*/  LEA.HI.SX32 R39, R26, R39, 0x1e ;  /* 0x000000271a277211 */ /* 0x000fe200078ff2ff */
[----:B------:R-:W-:Y:S01]  /*0a10*/  CS2R R8, SRZ ;  /* 0x0000000000087805 */ /* 0x000fe2000001ff00 */
[----:B------:R-:W-:Y:S01]  /*0a20*/  LEA.HI.SX32 R47, R47, R28, 0x1e ;  /* 0x0000001c2f2f7211 */ /* 0x000fe200078ff2ff */
[----:B------:R-:W-:Y:S01]  /*0a30*/  IMAD R38, R38, 0x1200, R13 ;  /* 0x0000120026267824 */ /* 0x000fe200078e020d */
[----:B------:R-:W-:Y:S01]  /*0a40*/  MOV R13, 0x48 ;  /* 0x00000048000d7802 */ /* 0x000fe20000000f00 */
[--C-:B------:R-:W-:Y:S01]  /*0a50*/  IMAD R39, R39, 0x1200, R10.reuse ;  /* 0x0000120027277824 */ /* 0x100fe200078e020a */
[----:B------:R-:W-:Y:S01]  /*0a60*/  IADD3 R6, P1, R6, -0x3c, RZ ;  /* 0xffffffc406067810 */ /* 0x000fe20007f3e0ff */
[----:B------:R-:W-:-:S02]  /*0a70*/  IMAD R47, R47, 0x1200, R10 ;  /* 0x000012002f2f7824 */ /* 0x000fc400078e020a */
[----:B------:R-:W-:Y:S01]  /*0a80*/  IMAD R41, R41, 0x1200, R21 ;  /* 0x0000120029297824 */ /* 0x000fe200078e0215 */
[----:B------:R-:W-:Y:S01]  /*0a90*/  IADD3.X R7, R7, -0x1, RZ, P1, !PT ;  /* 0xffffffff07077810 */ /* 0x000fe20000ffe4ff */
[--C-:B------:R-:W-:Y:S01]  /*0aa0*/  IMAD R43, R43, 0x1200, R16.reuse ;  /* 0x000012002b2b7824 */ /* 0x100fe200078e0210 */
[----:B------:R-:W-:Y:S01]  /*0ab0*/  CS2R R10, SRZ ;  /* 0x00000000000a7805 */ /* 0x000fe2000001ff00 */
[----:B------:R-:W-:Y:S02]  /*0ac0*/  IMAD R33, R33, 0x1200, R16 ;  /* 0x0000120021217824 */ /* 0x000fe400078e0210 */
[--C-:B------:R-:W-:Y:S02]  /*0ad0*/  IMAD R45, R45, 0x1200, R12.reuse ;  /* 0x000012002d2d7824 */ /* 0x100fe400078e020c */
[----:B------:R-:W-:Y:S02]  /*0ae0*/  IMAD R37, R37, 0x1200, R12 ;  /* 0x0000120025257824 */ /* 0x000fe400078e020c */
[----:B------:R-:W-:-:S02]  /*0af0*/  IMAD R48, R0, R13, 0x168 ;  /* 0x0000016800307424 */ /* 0x000fc400078e020d */
.L_x_4:
[----:B------:R-:W-:Y:S06]  /*0b00*/  BAR.SYNC 0x0 ;  /* 0x0000000000007b1d */ /* 0x000fec0000000000 */
[----:B------:R-:W-:Y:S01]  /*0b10*/  ISETP.GT.AND P1, PT, R0, 0x59, PT ;  /* 0x000000590000780c */ /* 0x000fe20003f24270 */
[----:B------:R-:W-:-:S12]  /*0b20*/  BSSY B0, `(.L_x_0) ;  /* 0x0000008000007945 */ /* 0x000fd80003800000 */
[----:B------:R-:W-:Y:S05]  /*0b30*/  @P1 BRA `(.L_x_1) ;  /* 0x0000006000001947 */ /* 0x000fea0003800000 */
[----:B------:R-:W-:Y:S01]  /*0b40*/  BSSY B1, `(.L_x_2) ;  /* 0x0000004000017945 */ /* 0x000fe20003800000 */
[----:B------:R-:W-:Y:S01]  /*0b50*/  HFMA2.MMA R13, -RZ, RZ, 0, 0 ;  /* 0x00000000ff0d7435 */ /* 0x000fe200000001ff */
[----:B------:R-:W-:Y:S09]  /*0b60*/  @P0 BRA `(.L_x_3) ;  /* 0x0000001000000947 */ /* 0x000ff20003800000 */
[----:B------:R0:W5:Y:S02]  /*0b70*/  LDG.E.CONSTANT R13, [R6.64] ;  /* 0x00000004060d7981 */ /* 0x000164000c1e9900 */
.L_x_3:
[----:B------:R-:W-:Y:S05]  /*0b80*/  BSYNC B1 ;  /* 0x0000000000017941 */ /* 0x000fea0003800000 */
.L_x_2:
[----:B-----5:R1:W-:Y:S02]  /*0b90*/  STS [R0.X4], R13 ;  /* 0x0000000d00007388 */ /* 0x0203e40000004800 */
.L_x_1:
[----:B------:R-:W-:Y:S05]  /*0ba0*/  BSYNC B0 ;  /* 0x0000000000007941 */ /* 0x000fea0003800000 */
.L_x_0:
[----:B-1----:R-:W-:-:S04]  /*0bb0*/  IMAD.WIDE R12, R32, 0x4, R50 ;  /* 0x00000004200c7825 */ /* 0x002fc800078e0232 */
[--C-:B------:R-:W-:Y:S01]  /*0bc0*/  IMAD.WIDE R24, R33, 0x4, R50.reuse ;  /* 0x0000000421187825 */ /* 0x100fe200078e0232 */
[----:B------:R1:W2:Y:S03]  /*0bd0*/  LDG.E.CONSTANT R27, [R12.64] ;  /* 0x000000040c1b7981 */ /* 0x0002a6000c1e9900 */
[--C-:B------:R-:W-:Y:S01]  /*0be0*/  IMAD.WIDE R22, R36, 0x4, R50.reuse ;  /* 0x0000000424167825 */ /* 0x100fe200078e0232 */
[----:B------:R3:W4:Y:S03]  /*0bf0*/  LDG.E.CONSTANT R26, [R24.64] ;  /* 0x00000004181a7981 */ /* 0x000726000c1e9900 */
[----:B------:R-:W-:-:S04]  /*0c00*/  IMAD.WIDE R18, R3, 0x4, R50 ;  /* 0x0000000403127825 */ /* 0x000fc800078e0232 */
[--C-:B-1----:R-:W-:Y:S02]  /*0c10*/  IMAD.WIDE R12, R39, 0x4, R50.reuse ;  /* 0x00000004270c7825 */ /* 0x102fe400078e0232 */
[----:B------:R1:W5:Y:S02]  /*0c20*/  LDG.E.CONSTANT R18, [R18.64] ;  /* 0x0000000412127981 */ /* 0x000364000c1e9900 */
[--C-:B------:R-:W-:Y:S02]  /*0c30*/  IMAD.WIDE R14, R2, 0x4, R50.reuse ;  /* 0x00000004020e7825 */ /* 0x100fe400078e0232 */
[----:B---3--:R3:W5:Y:S02]  /*0c40*/  LDG.E.CONSTANT R25, [R22.64] ;  /* 0x0000000416197981 */ /* 0x008764000c1e9900 */
[--C-:B------:R-:W-:Y:S02]  /*0c50*/  IMAD.WIDE R20, R37, 0x4, R50.reuse ;  /* 0x0000000425147825 */ /* 0x100fe400078e0232 */
[----:B------:R0:W5:Y:S02]  /*0c60*/  LDG.E.CONSTANT R16, [R14.64] ;  /* 0x000000040e107981 */ /* 0x000164000c1e9900 */
[----:B------:R-:W-:-:S02]  /*0c70*/  IMAD.WIDE R28, R4, 0x4, R50 ;  /* 0x00000004041c7825 */ /* 0x000fc400078e0232 */
[----:B------:R0:W5:Y:S04]  /*0c80*/  LDG.E.CONSTANT R17, [R14.64+0x120000] ;  /* 0x120000040e117981 */ /* 0x000168000c1e9900 */
[----:B---3--:R3:W5:Y:S04]  /*0c90*/  LDG.E.CONSTANT R22, [R12.64] ;  /* 0x000000040c167981 */ /* 0x008768000c1e9900 */
[----:B------:R0:W5:Y:S04]  /*0ca0*/  LDG.E.CONSTANT R24, [R20.64] ;  /* 0x0000000414187981 */ /* 0x000168000c1e9900 */
[----:B------:R0:W5:Y:S01]  /*0cb0*/  LDG.E.CONSTANT R28, [R28.64] ;  /* 0x000000041c1c7981 */ /* 0x000162000c1e9900 */
[----:B---3--:R-:W-:-:S05]  /*0cc0*/  IMAD.WIDE R12, R42, 0x4, R50 ;  /* 0x000000042a0c7825 */ /* 0x008fca00078e0232 */
[----:B-1----:R1:W3:Y:S01]  /*0cd0*/  LDG.E.CONSTANT R19, [R12.64] ;  /* 0x000000040c137981 */ /* 0x0022e2000c1e9900 */
[----:B0-----:R-:W-:-:S04]  /*0ce0*/  IMAD.WIDE R14, R38, 0x4, R50 ;  /* 0x00000004260e7825 */ /* 0x001fc800078e0232 */
[--C-:B------:R-:W-:Y:S01]  /*0cf0*/  IMAD.WIDE R20, R40, 0x4, R50.reuse ;  /* 0x0000000428147825 */ /* 0x100fe200078e0232 */
[----:B------:R0:W3:Y:S03]  /*0d00*/  LDG.E.CONSTANT R23, [R14.64] ;  /* 0x000000040e177981 */ /* 0x0000e6000c1e9900 */
[--C-:B-1----:R-:W-:Y:S02]  /*0d10*/  IMAD.WIDE R12, R44, 0x4, R50.reuse ;  /* 0x000000042c0c7825 */ /* 0x102fe400078e0232 */
[----:B------:R1:W3:Y:S04]  /*0d20*/  LDG.E.CONSTANT R21, [R20.64] ;  /* 0x0000000414157981 */ /* 0x0002e8000c1e9900 */
[----:B------:R1:W3:Y:S01]  /*0d30*/  LDG.E.CONSTANT R49, [R12.64] ;  /* 0x000000040c317981 */ /* 0x0002e2000c1e9900 */
[----:B0-----:R-:W-:-:S05]  /*0d40*/  IMAD.WIDE R14, R41, 0x4, R50 ;  /* 0x00000004290e7825 */ /* 0x001fca00078e0232 */
[----:B-1----:R0:W3:Y:S01]  /*0d50*/  LDG.E.CONSTANT R20, [R14.64] ;  /* 0x000000040e147981 */ /* 0x0020e2000c1e9900 */
[----:B------:R-:W-:-:S05]  /*0d60*/  IMAD.WIDE R12, R45, 0x4, R50 ;  /* 0x000000042d0c7825 */ /* 0x000fca00078e0232 */
[----:B------:R1:W3:Y:S01]  /*0d70*/  LDG.E.CONSTANT R52, [R12.64] ;  /* 0x000000040c347981 */ /* 0x0002e2000c1e9900 */
[----:B0-----:R-:W-:-:S05]  /*0d80*/  IMAD.WIDE R14, R43, 0x4, R50 ;  /* 0x000000042b0e7825 */ /* 0x001fca00078e0232 */
[----:B------:R-:W3:Y:S01]  /*0d90*/  LDG.E.CONSTANT R29, [R14.64] ;  /* 0x000000040e1d7981 */ /* 0x000ee2000c1e9900 */
[----:B-1----:R-:W-:-:S05]  /*0da0*/  IMAD.WIDE R12, R46, 0x4, R50 ;  /* 0x000000042e0c7825 */ /* 0x002fca00078e0232 */
[----:B------:R0:W3:Y:S02]  /*0db0*/  LDG.E.CONSTANT R35, [R12.64] ;  /* 0x000000040c237981 */ /* 0x0000e4000c1e9900 */
[----:B0-----:R-:W-:-:S05]  /*0dc0*/  IMAD.WIDE R12, R47, 0x4, R50 ;  /* 0x000000042f0c7825 */ /* 0x001fca00078e0232 */
[----:B------:R-:W3:Y:S04]  /*0dd0*/  LDG.E.CONSTANT R34, [R12.64] ;  /* 0x000000040c227981 */ /* 0x000ee8000c1e9900 */
[----:B--2---:R-:W-:Y:S04]  /*0de0*/  STS [R0.X4+0x768], R27 ;  /* 0x0007681b00007388 */ /* 0x004fe80000004800 */
[----:B----4-:R-:W-:Y:S04]  /*0df0*/  STS [R0.X4+0x968], R26 ;  /* 0x0009681a00007388 */ /* 0x010fe80000004800 */
[----:B-----5:R-:W-:Y:S04]  /*0e00*/  STS [R0.X4+0x368], R18 ;  /* 0x0003681200007388 */ /* 0x020fe80000004800 */
[----:B------:R-:W-:Y:S04]  /*0e10*/  STS [R0.X4+0xb68], R25 ;  /* 0x000b681900007388 */ /* 0x000fe80000004800 */
[----:B------:R-:W-:Y:S04]  /*0e20*/  STS [R0.X4+0x168], R16 ;  /* 0x0001681000007388 */ /* 0x000fe80000004800 */
[----:B------:R-:W-:Y:S04]  /*0e30*/  STS [R0.X4+0x1368], R17 ;  /* 0x0013681100007388 */ /* 0x000fe80000004800 */
[----:B------:R-:W-:Y:S04]  /*0e40*/  STS [R0.X4+0x1168], R22 ;  /* 0x0011681600007388 */ /* 0x000fe80000004800 */
[----:B------:R-:W-:Y:S04]  /*0e50*/  STS [R0.X4+0xd68], R24 ;  /* 0x000d681800007388 */ /* 0x000fe80000004800 */
[----:B------:R-:W-:Y:S04]  /*0e60*/  STS [R0.X4+0x568], R28 ;  /* 0x0005681c00007388 */ /* 0x000fe80000004800 */
[----:B---3--:R-:W-:Y:S04]  /*0e70*/  STS [R0.X4+0x1968], R19 ;  /* 0x0019681300007388 */ /* 0x008fe80000004800 */
[----:B------:R-:W-:Y:S04]  /*0e80*/  STS [R0.X4+0xf68], R23 ;  /* 0x000f681700007388 */ /* 0x000fe80000004800 */
[----:B------:R-:W-:Y:S04]  /*0e90*/  STS [R0.X4+0x1568], R21 ;  /* 0x0015681500007388 */ /* 0x000fe80000004800 */
[----:B------:R-:W-:Y:S04]  /*0ea0*/  STS [R0.X4+0x1d68], R49 ;  /* 0x001d683100007388 */ /* 0x000fe80000004800 */
[----:B------:R-:W-:Y:S04]  /*0eb0*/  STS [R0.X4+0x1768], R20 ;  /* 0x0017681400007388 */ /* 0x000fe80000004800 */
[----:B------:R-:W-:Y:S04]  /*0ec0*/  STS [R0.X4+0x1f68], R52 ;  /* 0x001f683400007388 */ /* 0x000fe80000004800 */
[----:B------:R-:W-:Y:S04]  /*0ed0*/  STS [R0.X4+0x1b68], R29 ;  /* 0x001b681d00007388 */ /* 0x000fe80000004800 */
[----:B------:R-:W-:Y:S04]  /*0ee0*/  STS [R0.X4+0x2168], R35 ;  /* 0x0021682300007388 */ /* 0x000fe80000004800 */
[----:B------:R-:W-:Y:S04]  /*0ef0*/  STS [R0.X4+0x2368], R34 ;  /* 0x0023682200007388 */ /* 0x000fe80000004800 */
[----:B------:R-:W-:Y:S06]  /*0f00*/  BAR.SYNC 0x0 ;  /* 0x0000000000007b1d */ /* 0x000fec0000000000 */
[----:B------:R-:W-:Y:S04]  /*0f10*/  LDS.64 R34, [R48] ;  /* 0x0000000030227984 */ /* 0x000fe80000000a00 */
[----:B------:R-:W0:Y:S04]  /*0f20*/  LDS.128 R24, [RZ] ;  /* 0x00000000ff187984 */ /* 0x000e280000000c00 */
[----:B------:R-:W1:Y:S04]  /*0f30*/  LDS.128 R16, [0x20] ;  /* 0x00002000ff107984 */ /* 0x000e680000000c00 */
[----:B------:R-:W2:Y:S04]  /*0f40*/  LDS.128 R20, [0x10] ;  /* 0x00001000ff147984 */ /* 0x000ea80000000c00 */
[----:B------:R-:W3:Y:S04]  /*0f50*/  LDS.128 R12, [0x30] ;  /* 0x00003000ff0c7984 */ /* 0x000ee80000000c00 */
[----:B------:R-:W4:Y:S01]  /*0f60*/  LDS.64 R28, [R48+0x8] ;  /* 0x00000800301c7984 */ /* 0x000f220000000a00 */
[----:B0-----:R-:W-:-:S04]  /*0f70*/  FFMA R24, R34, R24, R10 ;  /* 0x0000001822187223 */ /* 0x001fc8000000000a */
[-C--:B------:R-:W-:Y:S02]  /*0f80*/  FFMA R25, R25, R35.reuse, R24 ;  /* 0x0000002319197223 */ /* 0x080fe40000000018 */
[C---:B-1----:R-:W-:Y:S02]  /*0f90*/  FFMA R24, R34.reuse, R16, R53 ;  /* 0x0000001022187223 */ /* 0x042fe40000000035 */
[C---:B--2---:R-:W-:Y:S02]  /*0fa0*/  FFMA R30, R34.reuse, R20, R30 ;  /* 0x00000014221e7223 */ /* 0x044fe4000000001e */
[C---:B------:R-:W-:Y:S02]  /*0fb0*/  FFMA R10, R34.reuse, R22, R31 ;  /* 0x00000016220a7223 */ /* 0x040fe4000000001f */
[----:B------:R-:W-:Y:S02]  /*0fc0*/  FFMA R17, R17, R35, R24 ;  /* 0x0000002311117223 */ /* 0x000fe40000000018 */
[----:B------:R-:W-:-:S02]  /*0fd0*/  FFMA R52, R34, R26, R11 ;  /* 0x0000001a22347223 */ /* 0x000fc4000000000b */
[-C--:B------:R-:W-:Y:S02]  /*0fe0*/  FFMA R49, R21, R35.reuse, R30 ;  /* 0x0000002315317223 */ /* 0x080fe4000000001e */
[C---:B------:R-:W-:Y:S01]  /*0ff0*/  FFMA R24, R34.reuse, R18, R8 ;  /* 0x0000001222187223 */ /* 0x040fe20000000008 */
[----:B------:R-:W-:Y:S01]  /*1000*/  LDS.64 R30, [R48+0x10] ;  /* 0x00001000301e7984 */ /* 0x000fe20000000a00 */
[-C--:B------:R-:W-:Y:S02]  /*1010*/  FFMA R21, R23, R35.reuse, R10 ;  /* 0x0000002317157223 */ /* 0x080fe4000000000a */
[----:B---3--:R-:W-:Y:S02]  /*1020*/  FFMA R34, R34, R12, R9 ;  /* 0x0000000c22227223 */ /* 0x008fe40000000009 */
[----:B------:R-:W0:Y:S01]  /*1030*/  LDS.128 R8, [0x40] ;  /* 0x00004000ff087984 */ /* 0x000e220000000c00 */
[-C--:B------:R-:W-:Y:S02]  /*1040*/  FFMA R52, R27, R35.reuse, R52 ;  /* 0x000000231b347223 */ /* 0x080fe40000000034 */
[----:B------:R-:W-:-:S02]  /*1050*/  FFMA R19, R19, R35, R24 ;  /* 0x0000002313137223 */ /* 0x000fc40000000018 */
[----:B----4-:R-:W-:Y:S02]  /*1060*/  FFMA R53, R28, R26, R25 ;  /* 0x0000001a1c357223 */ /* 0x010fe40000000019 */
[----:B------:R-:W1:Y:S01]  /*1070*/  LDS.128 R24, [0x50] ;  /* 0x00005000ff187984 */ /* 0x000e620000000c00 */
[----:B------:R-:W-:Y:S02]  /*1080*/  FFMA R13, R35, R13, R34 ;  /* 0x0000000d230d7223 */ /* 0x000fe40000000022 */
[-C--:B------:R-:W-:Y:S02]  /*1090*/  FFMA R34, R20, R28.reuse, R52 ;  /* 0x0000001c14227223 */ /* 0x080fe40000000034 */
[----:B------:R-:W-:Y:S02]  /*10a0*/  FFMA R35, R16, R28, R21 ;  /* 0x0000001c10237223 */ /* 0x000fe40000000015 */
[----:B------:R-:W-:Y:S02]  /*10b0*/  FFMA R20, R28, R18, R17 ;  /* 0x000000121c147223 */ /* 0x000fe40000000011 */
[----:B------:R-:W-:-:S02]  /*10c0*/  FFMA R21, R12, R28, R19 ;  /* 0x0000001c0c157223 */ /* 0x000fc40000000013 */
[----:B------:R-:W2:Y:S01]  /*10d0*/  LDS.128 R16, [0x60] ;  /* 0x00006000ff107984 */ /* 0x000ea20000000c00 */
[-C--:B------:R-:W-:Y:S02]  /*10e0*/  FFMA R15, R15, R29.reuse, R53 ;  /* 0x0000001d0f0f7223 */ /* 0x080fe40000000035 */
[C---:B------:R-:W-:Y:S02]  /*10f0*/  FFMA R23, R28.reuse, R22, R49 ;  /* 0x000000161c177223 */ /* 0x040fe40000000031 */
[----:B------:R-:W-:Y:S02]  /*1100*/  FFMA R22, R28, R14, R13 ;  /* 0x0000000e1c167223 */ /* 0x000fe4000000000d */
[----:B0-----:R-:W-:Y:S02]  /*1110*/  FFMA R49, R9, R29, R34 ;  /* 0x0000001d09317223 */ /* 0x001fe40000000022 */
[C---:B------:R-:W-:Y:S02]  /*1120*/  FFMA R8, R30.reuse, R8, R15 ;  /* 0x000000081e087223 */ /* 0x040fe4000000000f */
[----:B------:R-:W0:Y:S01]  /*1130*/  LDS.128 R12, [0x70] ;  /* 0x00007000ff0c7984 */ /* 0x000e220000000c00 */
[----:B------:R-:W-:-:S02]  /*1140*/  FFMA R10, R30, R10, R49 ;  /* 0x0000000a1e0a7223 */ /* 0x000fc40000000031 */
[----:B------:R-:W-:Y:S02]  /*1150*/  FFMA R23, R29, R11, R23 ;  /* 0x0000000b1d177223 */ /* 0x000fe40000000017 */
[----:B-1----:R-:W-:Y:S02]  /*1160*/  FFMA R35, R25, R29, R35 ;  /* 0x0000001d19237223 */ /* 0x002fe40000000023 */
[C---:B------:R-:W-:Y:S02]  /*1170*/  FFMA R52, R30.reuse, R24, R23 ;  /* 0x000000181e347223 */ /* 0x040fe40000000017 */
[-C--:B------:R-:W-:Y:S02]  /*1180*/  FFMA R28, R9, R31.reuse, R8 ;  /* 0x0000001f091c7223 */ /* 0x080fe40000000008 */
[----:B------:R-:W-:Y:S02]  /*1190*/  FFMA R49, R11, R31, R10 ;  /* 0x0000001f0b317223 */ /* 0x000fe4000000000a */
[----:B------:R-:W-:Y:S01]  /*11a0*/  FFMA R24, R30, R26, R35 ;  /* 0x0000001a1e187223 */ /* 0x000fe20000000023 */
[----:B------:R-:W-:Y:S04]  /*11b0*/  LDS.128 R8, [0x80] ;  /* 0x00008000ff087984 */ /* 0x000fe80000000c00 */
[----:B------:R-:W1:Y:S01]  /*11c0*/  LDS.64 R34, [R48+0x18] ;  /* 0x0000180030227984 */ /* 0x000e620000000a00 */
[----:B------:R-:W-:-:S02]  /*11d0*/  FFMA R23, R29, R27, R20 ;  /* 0x0000001b1d177223 */ /* 0x000fc40000000014 */
[----:B--2---:R-:W-:Y:S02]  /*11e0*/  FFMA R21, R17, R29, R21 ;  /* 0x0000001d11157223 */ /* 0x004fe40000000015 */
[----:B------:R-:W-:Y:S02]  /*11f0*/  FFMA R29, R29, R19, R22 ;  /* 0x000000131d1d7223 */ /* 0x000fe40000000016 */
[C---:B------:R-:W-:Y:S02]  /*1200*/  FFMA R16, R30.reuse, R16, R23 ;  /* 0x000000101e107223 */ /* 0x040fe40000000017 */
[----:B------:R-:W-:Y:S02]  /*1210*/  FFMA R18, R30, R18, R21 ;  /* 0x000000121e127223 */ /* 0x000fe40000000015 */
[-C--:B------:R-:W-:Y:S01]  /*1220*/  FFMA R26, R25, R31.reuse, R52 ;  /* 0x0000001f191a7223 */ /* 0x080fe20000000034 */
[----:B------:R-:W-:Y:S01]  /*1230*/  LDS.128 R20, [0x90] ;  /* 0x00009000ff147984 */ /* 0x000fe20000000c00 */
[----:B------:R-:W-:-:S02]  /*1240*/  FFMA R27, R27, R31, R24 ;  /* 0x0000001f1b1b7223 */ /* 0x000fc40000000018 */
[-C--:B------:R-:W-:Y:S01]  /*1250*/  FFMA R52, R19, R31.reuse, R18 ;  /* 0x0000001f13347223 */ /* 0x080fe20000000012 */
[----:B------:R-:W2:Y:S01]  /*1260*/  LDS.64 R24, [R48+0x20] ;  /* 0x0000200030187984 */ /* 0x000ea20000000a00 */
[----:B0-----:R-:W-:Y:S02]  /*1270*/  FFMA R12, R30, R12, R29 ;  /* 0x0000000c1e0c7223 */ /* 0x001fe4000000001d */
[----:B------:R-:W-:Y:S02]  /*1280*/  FFMA R29, R17, R31, R16 ;  /* 0x0000001f111d7223 */ /* 0x000fe40000000010 */
[----:B------:R-:W0:Y:S01]  /*1290*/  LDS.128 R16, [0xa0] ;  /* 0x0000a000ff107984 */ /* 0x000e220000000c00 */
[----:B------:R-:W-:Y:S02]  /*12a0*/  FFMA R31, R31, R13, R12 ;  /* 0x0000000d1f1f7223 */ /* 0x000fe4000000000c */
[C---:B-1----:R-:W-:Y:S02]  /*12b0*/  FFMA R14, R34.reuse, R14, R28 ;  /* 0x0000000e220e7223 */ /* 0x042fe4000000001c */
[----:B------:R-:W-:-:S02]  /*12c0*/  FFMA R12, R34, R8, R49 ;  /* 0x00000008220c7223 */ /* 0x000fc40000000031 */
[-C--:B------:R-:W-:Y:S02]  /*12d0*/  FFMA R53, R15, R35.reuse, R14 ;  /* 0x000000230f357223 */ /* 0x080fe4000000000e */
[----:B------:R-:W-:Y:S02]  /*12e0*/  FFMA R9, R9, R35, R12 ;  /* 0x0000002309097223 */ /* 0x000fe4000000000c */
[----:B------:R-:W1:Y:S01]  /*12f0*/  LDS.128 R12, [0xb0] ;  /* 0x0000b000ff0c7984 */ /* 0x000e620000000c00 */
[----:B------:R-:W-:-:S04]  /*1300*/  FFMA R26, R34, R10, R26 ;  /* 0x0000000a221a7223 */ /* 0x000fc8000000001a */
[----:B------:R-:W-:Y:S02]  /*1310*/  FFMA R49, R11, R35, R26 ;  /* 0x000000230b317223 */ /* 0x000fe4000000001a */
[----:B--2---:R-:W-:Y:S02]  /*1320*/  FFMA R26, R8, R24, R53 ;  /* 0x00000018081a7223 */ /* 0x004fe40000000035 */
[----:B------:R-:W-:Y:S02]  /*1330*/  FFMA R30, R24, R10, R9 ;  /* 0x0000000a181e7223 */ /* 0x000fe40000000009 */
[C---:B------:R-:W-:Y:S02]  /*1340*/  FFMA R8, R34.reuse, R20, R27 ;  /* 0x0000001422087223 */ /* 0x040fe4000000001b */
[C---:B------:R-:W-:Y:S02]  /*1350*/  FFMA R10, R34.reuse, R22, R29 ;  /* 0x00000016220a7223 */ /* 0x040fe4000000001d */
[C---:B0-----:R-:W-:Y:S01]  /*1360*/  FFMA R52, R34.reuse, R16, R52 ;  /* 0x0000001022347223 */ /* 0x041fe20000000034 */
[----:B------:R-:W0:Y:S01]  /*1370*/  LDS.64 R28, [R48+0x28] ;  /* 0x00002800301c7984 */ /* 0x000e220000000a00 */
[----:B------:R-:W-:-:S02]  /*1380*/  FFMA R34, R34, R18, R31 ;  /* 0x0000001222227223 */ /* 0x000fc4000000001f */
[-C--:B------:R-:W-:Y:S02]  /*1390*/  FFMA R21, R21, R35.reuse, R8 ;  /* 0x0000002315157223 */ /* 0x080fe40000000008 */
[-C--:B------:R-:W-:Y:S02]  /*13a0*/  FFMA R23, R23, R35.reuse, R10 ;  /* 0x0000002317177223 */ /* 0x080fe4000000000a */
[-C--:B------:R-:W-:Y:S01]  /*13b0*/  FFMA R17, R17, R35.reuse, R52 ;  /* 0x0000002311117223 */ /* 0x080fe20000000034 */
[----:B------:R-:W2:Y:S01]  /*13c0*/  LDS.128 R8, [0xc0] ;  /* 0x0000c000ff087984 */ /* 0x000ea20000000c00 */
[----:B------:R-:W-:Y:S02]  /*13d0*/  FFMA R19, R19, R35, R34 ;  /* 0x0000002313137223 */ /* 0x000fe40000000022 */
[----:B------:R-:W-:Y:S02]  /*13e0*/  FFMA R34, R20, R24, R49 ;  /* 0x0000001814227223 */ /* 0x000fe40000000031 */
[----:B------:R-:W-:-:S02]  /*13f0*/  FFMA R52, R24, R22, R21 ;  /* 0x0000001618347223 */ /* 0x000fc40000000015 */
[----:B------:R-:W-:Y:S02]  /*1400*/  FFMA R27, R16, R24, R23 ;  /* 0x00000018101b7223 */ /* 0x000fe40000000017 */
[C---:B------:R-:W-:Y:S01]  /*1410*/  FFMA R31, R24.reuse, R18, R17 ;  /* 0x00000012181f7223 */ /* 0x040fe20000000011 */
[----:B------:R-:W3:Y:S01]  /*1420*/  LDS.128 R20, [0xd0] ;  /* 0x0000d000ff147984 */ /* 0x000ee20000000c00 */
[----:B-1----:R-:W-:-:S03]  /*1430*/  FFMA R12, R24, R12, R19 ;  /* 0x0000000c180c7223 */ /* 0x002fc60000000013 */
[----:B------:R-:W1:Y:S01]  /*1440*/  LDS.128 R16, [0xe0] ;  /* 0x0000e000ff107984 */ /* 0x000e620000000c00 */
[C---:B------:R-:W-:Y:S02]  /*1450*/  FFMA R13, R25.reuse, R13, R26 ;  /* 0x0000000d190d7223 */ /* 0x040fe4000000001a */
[----:B------:R-:W-:Y:S02]  /*1460*/  FFMA R35, R25, R15, R30 ;  /* 0x0000000f19237223 */ /* 0x000fe4000000001e */
[C---:B0-----:R-:W-:Y:S02]  /*1470*/  FFMA R14, R28.reuse, R14, R13 ;  /* 0x0000000e1c0e7223 */ /* 0x041fe4000000000d */
[----:B--2---:R-:W-:Y:S02]  /*1480*/  FFMA R8, R28, R8, R35 ;  /* 0x000000081c087223 */ /* 0x004fe40000000023 */
[----:B------:R-:W-:Y:S02]  /*1490*/  FFMA R13, R9, R25, R34 ;  /* 0x00000019090d7223 */ /* 0x000fe40000000022 */
[----:B------:R-:W-:-:S02]  /*14a0*/  FFMA R35, R25, R11, R52 ;  /* 0x0000000b19237223 */ /* 0x000fc40000000034 */
[----:B------:R-:W-:Y:S02]  /*14b0*/  FFMA R52, R9, R29, R8 ;  /* 0x0000001d09347223 */ /* 0x000fe40000000008 */
[----:B---3--:R-:W-:Y:S02]  /*14c0*/  FFMA R27, R21, R25, R27 ;  /* 0x00000019151b7223 */ /* 0x008fe4000000001b */
[----:B------:R-:W-:Y:S02]  /*14d0*/  FFMA R31, R25, R23, R31 ;  /* 0x00000017191f7223 */ /* 0x000fe4000000001f */
[----:B-1----:R-:W-:Y:S02]  /*14e0*/  FFMA R25, R17, R25, R12 ;  /* 0x0000001911197223 */ /* 0x002fe4000000000c */
[----:B------:R-:W-:Y:S02]  /*14f0*/  FFMA R49, R15, R29, R14 ;  /* 0x0000001d0f317223 */ /* 0x000fe4000000000e */
[----:B------:R-:W-:-:S02]  /*1500*/  FFMA R10, R28, R10, R13 ;  /* 0x0000000a1c0a7223 */ /* 0x000fc4000000000d */
[C---:B------:R-:W-:Y:S01]  /*1510*/  FFMA R8, R28.reuse, R20, R35 ;  /* 0x000000141c087223 */ /* 0x040fe20000000023 */
[----:B------:R-:W-:Y:S01]  /*1520*/  LDS.128 R12, [0xf0] ;  /* 0x0000f000ff0c7984 */ /* 0x000fe20000000c00 */
[C---:B------:R-:W-:Y:S02]  /*1530*/  FFMA R22, R28.reuse, R22, R27 ;  /* 0x000000161c167223 */ /* 0x040fe4000000001b */
[C---:B------:R-:W-:Y:S01]  /*1540*/  FFMA R18, R28.reuse, R18, R25 ;  /* 0x000000121c127223 */ /* 0x040fe20000000019 */
[----:B------:R-:W0:Y:S01]  /*1550*/  LDS.64 R34, [R48+0x30] ;  /* 0x0000300030227984 */ /* 0x000e220000000a00 */
[----:B------:R-:W-:-:S03]  /*1560*/  FFMA R16, R28, R16, R31 ;  /* 0x000000101c107223 */ /* 0x000fc6000000001f */
[----:B------:R-:W1:Y:S01]  /*1570*/  LDS.128 R24, [0x100] ;  /* 0x00010000ff187984 */ /* 0x000e620000000c00 */
[-C--:B------:R-:W-:Y:S02]  /*1580*/  FFMA R20, R11, R29.reuse, R10 ;  /* 0x0000001d0b147223 */ /* 0x080fe4000000000a */
[-C--:B------:R-:W-:Y:S01]  /*1590*/  FFMA R21, R21, R29.reuse, R8 ;  /* 0x0000001d15157223 */ /* 0x080fe20000000008 */
[----:B------:R-:W2:Y:S01]  /*15a0*/  LDS.64 R30, [R48+0x38] ;  /* 0x00003800301e7984 */ /* 0x000ea20000000a00 */
[-C--:B------:R-:W-:Y:S02]  /*15b0*/  FFMA R23, R23, R29.reuse, R22 ;  /* 0x0000001d17177223 */ /* 0x080fe40000000016 */
[-C--:B------:R-:W-:Y:S01]  /*15c0*/  FFMA R53, R17, R29.reuse, R16 ;  /* 0x0000001d11357223 */ /* 0x080fe20000000010 */
[----:B------:R-:W-:Y:S01]  /*15d0*/  LDS.128 R8, [0x120] ;  /* 0x00012000ff087984 */ /* 0x000fe20000000c00 */
[----:B------:R-:W-:-:S03]  /*15e0*/  FFMA R29, R19, R29, R18 ;  /* 0x0000001d131d7223 */ /* 0x000fc60000000012 */
[----:B------:R-:W3:Y:S01]  /*15f0*/  LDS.128 R16, [0x110] ;  /* 0x00011000ff107984 */ /* 0x000ee20000000c00 */
[C---:B0-----:R-:W-:Y:S02]  /*1600*/  FFMA R12, R34.reuse, R12, R49 ;  /* 0x0000000c220c7223 */ /* 0x041fe40000000031 */
[C---:B------:R-:W-:Y:S02]  /*1610*/  FFMA R52, R34.reuse, R14, R52 ;  /* 0x0000000e22347223 */ /* 0x040fe40000000034 */
[C---:B-1----:R-:W-:Y:S02]  /*1620*/  FFMA R20, R34.reuse, R24, R20 ;  /* 0x0000001822147223 */ /* 0x042fe40000000014 */
[-C--:B------:R-:W-:Y:S02]  /*1630*/  FFMA R13, R13, R35.reuse, R12 ;  /* 0x000000230d0d7223 */ /* 0x080fe4000000000c */
[----:B------:R-:W-:Y:S02]  /*1640*/  FFMA R12, R34, R26, R21 ;  /* 0x0000001a220c7223 */ /* 0x000fe40000000015 */
[----:B------:R-:W-:-:S02]  /*1650*/  FFMA R25, R25, R35, R20 ;  /* 0x0000002319197223 */ /* 0x000fc40000000014 */
[-C--:B------:R-:W-:Y:S02]  /*1660*/  FFMA R15, R15, R35.reuse, R52 ;  /* 0x000000230f0f7223 */ /* 0x080fe40000000034 */
[----:B------:R-:W-:Y:S02]  /*1670*/  FFMA R49, R27, R35, R12 ;  /* 0x000000231b317223 */ /* 0x000fe4000000000c */
[----:B--2---:R-:W-:Y:S02]  /*1680*/  FFMA R27, R30, R14, R13 ;  /* 0x0000000e1e1b7223 */ /* 0x004fe4000000000d */
[----:B------:R-:W-:Y:S02]  /*1690*/  FFMA R28, R24, R30, R15 ;  /* 0x0000001e181c7223 */ /* 0x000fe4000000000f */
[----:B------:R-:W-:Y:S02]  /*16a0*/  FFMA R26, R30, R26, R25 ;  /* 0x0000001a1e1a7223 */ /* 0x000fe40000000019 */
[C---:B---3--:R-:W-:Y:S01]  /*16b0*/  FFMA R12, R34.reuse, R16, R23 ;  /* 0x00000010220c7223 */ /* 0x048fe20000000017 */
[----:B------:R-:W-:Y:S01]  /*16c0*/  LDS.64 R24, [R48+0x40] ;  /* 0x0000400030187984 */ /* 0x000fe20000000a00 */
[----:B------:R-:W-:-:S03]  /*16d0*/  FFMA R14, R34, R18, R53 ;  /* 0x00000012220e7223 */ /* 0x000fc60000000035 */
[----:B------:R-:W0:Y:S01]  /*16e0*/  LDS.128 R20, [0x130] ;  /* 0x00013000ff147984 */ /* 0x000e220000000c00 */
[----:B------:R-:W-:Y:S02]  /*16f0*/  FFMA R34, R34, R8, R29 ;  /* 0x0000000822227223 */ /* 0x000fe4000000001d */
[-C--:B------:R-:W-:Y:S02]  /*1700*/  FFMA R17, R17, R35.reuse, R12 ;  /* 0x0000002311117223 */ /* 0x080fe4000000000c */
[----:B------:R-:W-:Y:S02]  /*1710*/  FFMA R19, R19, R35, R14 ;  /* 0x0000002313137223 */ /* 0x000fe4000000000e */
[----:B------:R-:W1:Y:S01]  /*1720*/  LDS.128 R12, [0x140] ;  /* 0x00014000ff0c7984 */ /* 0x000e620000000c00 */
[----:B------:R-:W-:Y:S02]  /*1730*/  FFMA R9, R35, R9, R34 ;  /* 0x0000000923097223 */ /* 0x000fe40000000022 */
[----:B------:R-:W-:-:S02]  /*1740*/  FFMA R49, R16, R30, R49 ;  /* 0x0000001e10317223 */ /* 0x000fc40000000031 */
[----:B------:R-:W-:Y:S02]  /*1750*/  FFMA R34, R30, R18, R17 ;  /* 0x000000121e227223 */ /* 0x000fe40000000011 */
[----:B------:R-:W-:Y:S02]  /*1760*/  FFMA R52, R8, R30, R19 ;  /* 0x0000001e08347223 */ /* 0x000fe40000000013 */
[----:B------:R-:W2:Y:S01]  /*1770*/  LDS.128 R16, [0x150] ;  /* 0x00015000ff107984 */ /* 0x000ea20000000c00 */
[----:B------:R-:W-:-:S03]  /*1780*/  FFMA R29, R30, R10, R9 ;  /* 0x0000000a1e1d7223 */ /* 0x000fc60000000009 */
[----:B------:R-:W3:Y:S01]  /*1790*/  LDS.64 R8, [0x160] ;  /* 0x00016000ff087984 */ /* 0x000ee20000000a00 */
[----:B------:R-:W-:Y:S01]  /*17a0*/  FFMA R11, R11, R31, R27 ;  /* 0x0000001f0b0b7223 */ /* 0x000fe2000000001b */
[----:B------:R-:W-:Y:S02]  /*17b0*/  IADD3 R50, P1, R50, 0x48, RZ ;  /* 0x0000004832327810 */ /* 0x000fe40007f3e0ff */
[----:B------:R-:W-:Y:S02]  /*17c0*/  IADD3 R5, R5, 0x1, RZ ;  /* 0x0000000105057810 */ /* 0x000fe40007ffe0ff */
[----:B------:R-:W-:Y:S02]  /*17d0*/  IADD3.X R51, RZ, R51, RZ, P1, !PT ;  /* 0x00000033ff337210 */ /* 0x000fe40000ffe4ff */
[----:B------:R-:W-:Y:S01]  /*17e0*/  ISETP.NE.AND P1, PT, R5, 0x100, PT ;  /* 0x000001000500780c */ /* 0x000fe20003f25270 */
[----:B0-----:R-:W-:Y:S02]  /*17f0*/  FFMA R20, R24, R20, R11 ;  /* 0x0000001418147223 */ /* 0x001fe4000000000b */
[----:B------:R-:W-:-:S04]  /*1800*/  FFMA R11, R31, R23, R26 ;  /* 0x000000171f0b7223 */ /* 0x000fc8000000001a */
[----:B-1----:R-:W-:Y:S02]  /*1810*/  FFMA R12, R24, R12, R11 ;  /* 0x0000000c180c7223 */ /* 0x002fe4000000000b */
[-C--:B------:R-:W-:Y:S02]  /*1820*/  FFMA R27, R21, R31.reuse, R28 ;  /* 0x0000001f151b7223 */ /* 0x080fe4000000001c */
[----:B------:R-:W-:Y:S02]  /*1830*/  FFMA R49, R13, R31, R49 ;  /* 0x0000001f0d317223 */ /* 0x000fe40000000031 */
[-C--:B------:R-:W-:Y:S02]  /*1840*/  FFMA R10, R21, R25.reuse, R20 ;  /* 0x00000019150a7223 */ /* 0x080fe40000000014 */
[----:B------:R-:W-:Y:S02]  /*1850*/  FFMA R30, R13, R25, R12 ;  /* 0x000000190d1e7223 */ /* 0x000fe4000000000c */
[----:B------:R-:W-:-:S02]  /*1860*/  FFMA R13, R31, R15, R34 ;  /* 0x0000000f1f0d7223 */ /* 0x000fc40000000022 */
[----:B--2---:R-:W-:Y:S02]  /*1870*/  FFMA R21, R17, R31, R52 ;  /* 0x0000001f11157223 */ /* 0x004fe40000000034 */
[----:B------:R-:W-:Y:S01]  /*1880*/  FFMA R29, R31, R19, R29 ;  /* 0x000000131f1d7223 */ /* 0x000fe2000000001d */
[----:B------:R-:W-:Y:S01]  /*1890*/  IADD3 R6, P2, R6, 0x620, RZ ;  /* 0x0000062006067810 */ /* 0x000fe20007f5e0ff */
[C---:B------:R-:W-:Y:S02]  /*18a0*/  FFMA R22, R24.reuse, R22, R27 ;  /* 0x0000001618167223 */ /* 0x040fe4000000001b */
[C---:B------:R-:W-:Y:S02]  /*18b0*/  FFMA R14, R24.reuse, R14, R49 ;  /* 0x0000000e180e7223 */ /* 0x040fe40000000031 */
[C---:B------:R-:W-:Y:S02]  /*18c0*/  FFMA R16, R24.reuse, R16, R13 ;  /* 0x0000001018107223 */ /* 0x040fe4000000000d */
[----:B------:R-:W-:-:S02]  /*18d0*/  FFMA R18, R24, R18, R21 ;  /* 0x0000001218127223 */ /* 0x000fc40000000015 */
[----:B---3--:R-:W-:Y:S01]  /*18e0*/  FFMA R24, R24, R8, R29 ;  /* 0x0000000818187223 */ /* 0x008fe2000000001d */
[----:B------:R-:W-:Y:S01]  /*18f0*/  IADD3.X R7, RZ, R7, RZ, P2, !PT ;  /* 0x00000007ff077210 */ /* 0x000fe200017fe4ff */
[-C--:B------:R-:W-:Y:S02]  /*1900*/  FFMA R11, R23, R25.reuse, R22 ;  /* 0x00000019170b7223 */ /* 0x080fe40000000016 */
[-C--:B------:R-:W-:Y:S02]  /*1910*/  FFMA R31, R15, R25.reuse, R14 ;  /* 0x000000190f1f7223 */ /* 0x080fe4000000000e */
[-C--:B------:R-:W-:Y:S02]  /*1920*/  FFMA R53, R17, R25.reuse, R16 ;  /* 0x0000001911357223 */ /* 0x080fe40000000010 */
[----:B------:R-:W-:Y:S02]  /*1930*/  FFMA R8, R19, R25, R18 ;  /* 0x0000001913087223 */ /* 0x000fe40000000012 */
[----:B------:R-:W-:Y:S01]  /*1940*/  FFMA R9, R25, R9, R24 ;  /* 0x0000000919097223 */ /* 0x000fe20000000018 */
[----:B------:R-:W-:Y:S05]  /*1950*/  @P1 BRA `(.L_x_4) ;  /* 0xfffff1a000001947 */ /* 0x000fea000383ffff */
[----:B------:R-:W0:Y:S01]  /*1960*/  S2R R3, SR_CTAID.X ;  /* 0x0000000000037919 */ /* 0x000e220000002500 */
[----:B------:R-:W-:-:S05]  /*1970*/  MOV R2, RZ ;  /* 0x000000ff00027202 */ /* 0x000fca0000000f00 */
[----:B0-----:R-:W-:-:S05]  /*1980*/  IMAD.HI R2, R3, -0x6db6db6d, R2 ;  /* 0x9249249303027827 */ /* 0x001fca00078e0202 */
[----:B------:R-:W-:-:S04]  /*1990*/  SHF.R.U32.HI R5, RZ, 0x1f, R2 ;  /* 0x0000001fff057819 */ /* 0x000fc80000011602 */
[----:B------:R-:W-:-:S04]  /*19a0*/  LEA.HI.SX32 R5, R2, R5, 0x1e ;  /* 0x0000000502057211 */ /* 0x000fc800078ff2ff */
[C---:B------:R-:W-:Y:S01]  /*19b0*/  LEA R0, R5.reuse, R0, 0x7 ;  /* 0x0000000005007211 */ /* 0x040fe200078e38ff */
[----:B------:R-:W-:-:S04]  /*19c0*/  IMAD R3, R5, -0x7, R3 ;  /* 0xfffffff905037824 */ /* 0x000fc800078e0203 */
[----:B------:R-:W-:Y:S01]  /*19d0*/  IMAD R0, R0, 0x7, R3 ;  /* 0x0000000700007824 */ /* 0x000fe200078e0203 */
[----:B------:R-:W-:-:S04]  /*19e0*/  HFMA2.MMA R3, -RZ, RZ, 0, 2.384185791015625e-07 ;  /* 0x00000004ff037435 */ /* 0x000fc800000001ff */
[----:B------:R-:W-:-:S06]  /*19f0*/  LEA R2, R0, -R0, 0x3 ;  /* 0x8000000000027211 */ /* 0x000fcc00078e18ff */
[----:B------:R-:W-:-:S05]  /*1a00*/  IMAD.WIDE R2, R2, R3, c[0x0][0x170] ;  /* 0x00005c0002027625 */ /* 0x000fca00078e0203 */
[----:B------:R-:W-:Y:S04]  /*1a10*/  STG.E [R2.64], R10 ;  /* 0x0000000a02007986 */ /* 0x000fe8000c101904 */
[----:B------:R-:W-:Y:S04]  /*1a20*/  STG.E [R2.64+0x4], R11 ;  /* 0x0000040b02007986 */ /* 0x000fe8000c101904 */
[----:B------:R-:W-:Y:S04]  /*1a30*/  STG.E [R2.64+0x8], R30 ;  /* 0x0000081e02007986 */ /* 0x000fe8000c101904 */
[----:B------:R-:W-:Y:S04]  /*1a40*/  STG.E [R2.64+0xc], R31 ;  /* 0x00000c1f02007986 */ /* 0x000fe8000c101904 */
[----:B------:R-:W-:Y:S04]  /*1a50*/  STG.E [R2.64+0x10], R53 ;  /* 0x0000103502007986 */ /* 0x000fe8000c101904 */
[----:B------:R-:W-:Y:S04]  /*1a60*/  STG.E [R2.64+0x14], R8 ;  /* 0x0000140802007986 */ /* 0x000fe8000c101904 */
[----:B------:R-:W-:Y:S01]  /*1a70*/  STG.E [R2.64+0x18], R9 ;  /* 0x0000180902007986 */ /* 0x000fe2000c101904 */
[----:B------:R-:W-:Y:S05]  /*1a80*/  EXIT ;  /* 0x000000000000794d */ /* 0x000fea0003800000 */
.L_x_5:
[----:B------:R-:W-:-:S00]  /*1a90*/  BRA `(.L_x_5) ;  /* 0xfffffff000007947 */ /* 0x000fc0000383ffff */
[----:B------:R-:W-:-:S00]  /*1aa0*/  NOP ;  /* 0x0000000000007918 */ /* 0x000fc00000000000 */
        /* <DEDUP_REMOVED lines=13> */
.L_x_6:


//--------------------- .nv.shared.candidate2     --------------------------
	.section	.nv.shared.candidate2,"aw",@nobits
	.align	4
.nv.shared.candidate2:
	.zero		9576
